//
// Generated by NVIDIA NVVM Compiler
//
// Compiler Build ID: CL-36424714
// Cuda compilation tools, release 13.0, V13.0.88
// Based on NVVM 20.0.0
//

.version 9.0
.target sm_100
.address_size 64

	// .globl	_Z8fastwavePdS_S_S_iii

.visible .entry _Z8fastwavePdS_S_S_iii(
	.param .u64 .ptr .align 1 _Z8fastwavePdS_S_S_iii_param_0,
	.param .u64 .ptr .align 1 _Z8fastwavePdS_S_S_iii_param_1,
	.param .u64 .ptr .align 1 _Z8fastwavePdS_S_S_iii_param_2,
	.param .u64 .ptr .align 1 _Z8fastwavePdS_S_S_iii_param_3,
	.param .u32 _Z8fastwavePdS_S_S_iii_param_4,
	.param .u32 _Z8fastwavePdS_S_S_iii_param_5,
	.param .u32 _Z8fastwavePdS_S_S_iii_param_6
)
{
	.reg .pred 	%p<5>;
	.reg .b32 	%r<32>;
	.reg .b64 	%rd<24>;
	.reg .b64 	%fd<20>;

	ld.param.u64 	%rd1, [_Z8fastwavePdS_S_S_iii_param_0];
	ld.param.u64 	%rd2, [_Z8fastwavePdS_S_S_iii_param_1];
	ld.param.u64 	%rd3, [_Z8fastwavePdS_S_S_iii_param_2];
	ld.param.u64 	%rd4, [_Z8fastwavePdS_S_S_iii_param_3];
	ld.param.u32 	%r10, [_Z8fastwavePdS_S_S_iii_param_4];
	ld.param.u32 	%r8, [_Z8fastwavePdS_S_S_iii_param_5];
	ld.param.u32 	%r9, [_Z8fastwavePdS_S_S_iii_param_6];
	mov.u32 	%r11, %ctaid.x;
	mov.u32 	%r1, %ntid.x;
	mul.lo.s32 	%r2, %r11, %r1;
	mov.u32 	%r12, %tid.x;
	add.s32 	%r3, %r2, %r12;
	mov.u32 	%r13, %ctaid.y;
	mov.u32 	%r4, %ntid.y;
	mul.lo.s32 	%r5, %r13, %r4;
	mov.u32 	%r14, %tid.y;
	add.s32 	%r6, %r5, %r14;
	mov.u32 	%r15, %ctaid.z;
	mov.u32 	%r16, %ntid.z;
	mul.lo.s32 	%r17, %r15, %r16;
	mov.u32 	%r18, %tid.z;
	add.s32 	%r7, %r17, %r18;
	add.s32 	%r19, %r16, %r17;
	add.s32 	%r20, %r19, -1;
	add.s32 	%r21, %r10, -2;
	min.u32 	%r22, %r20, %r21;
	setp.gt.u32 	%p1, %r7, %r22;
	@%p1 bra 	$L__BB0_4;
	add.s32 	%r23, %r4, %r5;
	add.s32 	%r24, %r23, -1;
	add.s32 	%r25, %r8, -2;
	min.u32 	%r26, %r24, %r25;
	setp.gt.u32 	%p2, %r6, %r26;
	@%p2 bra 	$L__BB0_4;
	add.s32 	%r27, %r2, %r1;
	add.s32 	%r28, %r27, -1;
	add.s32 	%r29, %r9, -1;
	setp.lt.u32 	%p3, %r28, %r29;
	selp.b32 	%r30, %r27, %r9, %p3;
	add.s32 	%r31, %r30, -1;
	setp.gt.u32 	%p4, %r3, %r31;
	@%p4 bra 	$L__BB0_4;
	cvta.to.global.u64 	%rd5, %rd2;
	mul.wide.u32 	%rd6, %r7, 32768;
	add.s64 	%rd7, %rd5, %rd6;
	mul.wide.u32 	%rd8, %r6, 512;
	add.s64 	%rd9, %rd7, %rd8;
	mul.wide.u32 	%rd10, %r3, 8;
	add.s64 	%rd11, %rd9, %rd10;
	ld.global.nc.f64 	%fd1, [%rd11+512];
	ld.global.nc.f64 	%fd2, [%rd11];
	sub.f64 	%fd3, %fd1, %fd2;
	cvta.to.global.u64 	%rd12, %rd3;
	add.s64 	%rd13, %rd12, %rd6;
	add.s64 	%rd14, %rd13, %rd8;
	add.s64 	%rd15, %rd14, %rd10;
	ld.global.nc.f64 	%fd4, [%rd15+512];
	ld.global.nc.f64 	%fd5, [%rd15];
	add.f64 	%fd6, %fd4, %fd5;
	mul.f64 	%fd7, %fd6, 0d3FE0000000000000;
	cvta.to.global.u64 	%rd16, %rd4;
	add.s64 	%rd17, %rd16, %rd6;
	add.s64 	%rd18, %rd17, %rd8;
	add.s64 	%rd19, %rd18, %rd10;
	ld.global.nc.f64 	%fd8, [%rd19+32768];
	ld.global.nc.f64 	%fd9, [%rd19];
	add.f64 	%fd10, %fd8, %fd9;
	ld.global.nc.f64 	%fd11, [%rd19+33280];
	ld.global.nc.f64 	%fd12, [%rd19+512];
	add.f64 	%fd13, %fd11, %fd12;
	sub.f64 	%fd14, %fd10, %fd13;
	mul.f64 	%fd15, %fd7, %fd14;
	sub.f64 	%fd16, %fd8, %fd9;
	add.f64 	%fd17, %fd16, %fd13;
	div.rn.f64 	%fd18, %fd15, %fd17;
	add.f64 	%fd19, %fd3, %fd18;
	cvta.to.global.u64 	%rd20, %rd1;
	add.s64 	%rd21, %rd20, %rd6;
	add.s64 	%rd22, %rd21, %rd8;
	add.s64 	%rd23, %rd22, %rd10;
	st.global.f64 	[%rd23], %fd19;
$L__BB0_4:
	ret;

}


// ===== COMPILED SASS (sm_100) =====

	.target	sm_100

	.elftype	@"ET_EXEC"


//--------------------- .note.nv.tkinfo           --------------------------
	.section	.note.nv.tkinfo,"",@"SHT_NOTE"
	.sectionflags	@"SHF_NOTE_NV_TKINFO"
	.tkinfo
        /*0018*/ 	.word	0x00000002
        /*0030*/ 	.string	""
        /*0030*/ 	.string	"ptxas"
        /*0030*/ 	.string	"Cuda compilation tools, release 13.0, V13.0.88"
        /*0030*/ 	.string	"Build cuda_13.0.r13.0/compiler.36424714_0"
        /*0030*/ 	.string	"-arch sm_100 -m 64 "



//--------------------- .note.nv.cuinfo           --------------------------
	.section	.note.nv.cuinfo,"",@"SHT_NOTE"
	.sectionflags	@"SHF_NOTE_NV_CUINFO"
        /*0018*/ 	.short	0x0002
        /*001a*/ 	.short	0x0064
        /*001c*/ 	.short	0x0082
	.zero		2


//--------------------- .nv.info                  --------------------------
	.section	.nv.info,"",@"SHT_CUDA_INFO"
	.align	4


	//----- nvinfo : EIATTR_REGCOUNT
	.align		4
        /*0000*/ 	.byte	0x04, 0x2f
        /*0002*/ 	.short	(.L_1 - .L_0)
	.align		4
.L_0:
        /*0004*/ 	.word	index@(_Z8fastwavePdS_S_S_iii)
        /*0008*/ 	.word	0x0000001c


	//----- nvinfo : EIATTR_FRAME_SIZE
	.align		4
.L_1:
        /*000c*/ 	.byte	0x04, 0x11
        /*000e*/ 	.short	(.L_3 - .L_2)
	.align		4
.L_2:
        /*0010*/ 	.word	index@($__internal_0_$__cuda_sm20_div_rn_f64_full)
        /*0014*/ 	.word	0x00000000


	//----- nvinfo : EIATTR_FRAME_SIZE
	.align		4
.L_3:
        /*0018*/ 	.byte	0x04, 0x11
        /*001a*/ 	.short	(.L_5 - .L_4)
	.align		4
.L_4:
        /*001c*/ 	.word	index@(_Z8fastwavePdS_S_S_iii)
        /*0020*/ 	.word	0x00000000


	//----- nvinfo : EIATTR_MIN_STACK_SIZE
	.align		4
.L_5:
        /*0024*/ 	.byte	0x04, 0x12
        /*0026*/ 	.short	(.L_7 - .L_6)
	.align		4
.L_6:
        /*0028*/ 	.word	index@(_Z8fastwavePdS_S_S_iii)
        /*002c*/ 	.word	0x00000000
.L_7:


//--------------------- .nv.compat                --------------------------
	.section	.nv.compat,"",@"SHT_CUDA_COMPAT_INFO"
	.align	4
        /*0000*/ 	.byte	0x02, 0x09, 0x00, 0x00, 0x02, 0x02, 0x01, 0x00, 0x02, 0x05, 0x05, 0x00, 0x03, 0x07, 0x01, 0x01
        /*0010*/ 	.byte	0x02, 0x03, 0x00, 0x00, 0x02, 0x06, 0x01, 0x00, 0x04, 0x0b, 0x08, 0x00, 0x01, 0x00, 0x00, 0x00
        /*0020*/ 	.byte	0x00, 0x00, 0x00, 0x00


//--------------------- .nv.info._Z8fastwavePdS_S_S_iii --------------------------
	.section	.nv.info._Z8fastwavePdS_S_S_iii,"",@"SHT_CUDA_INFO"
	.sectionflags	@""
	.align	4


	//----- nvinfo : EIATTR_CUDA_API_VERSION
	.align		4
        /*0000*/ 	.byte	0x04, 0x37
        /*0002*/ 	.short	(.L_9 - .L_8)
.L_8:
        /*0004*/ 	.word	0x00000082


	//----- nvinfo : EIATTR_KPARAM_INFO
	.align		4
.L_9:
        /*0008*/ 	.byte	0x04, 0x17
        /*000a*/ 	.short	(.L_11 - .L_10)
.L_10:
        /*000c*/ 	.word	0x00000000
        /*0010*/ 	.short	0x0006
        /*0012*/ 	.short	0x0028
        /*0014*/ 	.byte	0x00, 0xf0, 0x11, 0x00


	//----- nvinfo : EIATTR_KPARAM_INFO
	.align		4
.L_11:
        /*0018*/ 	.byte	0x04, 0x17
        /*001a*/ 	.short	(.L_13 - .L_12)
.L_12:
        /*001c*/ 	.word	0x00000000
        /*0020*/ 	.short	0x0005
        /*0022*/ 	.short	0x0024
        /*0024*/ 	.byte	0x00, 0xf0, 0x11, 0x00


	//----- nvinfo : EIATTR_KPARAM_INFO
	.align		4
.L_13:
        /*0028*/ 	.byte	0x04, 0x17
        /*002a*/ 	.short	(.L_15 - .L_14)
.L_14:
        /*002c*/ 	.word	0x00000000
        /*0030*/ 	.short	0x0004
        /*0032*/ 	.short	0x0020
        /*0034*/ 	.byte	0x00, 0xf0, 0x11, 0x00


	//----- nvinfo : EIATTR_KPARAM_INFO
	.align		4
.L_15:
        /*0038*/ 	.byte	0x04, 0x17
        /*003a*/ 	.short	(.L_17 - .L_16)
.L_16:
        /*003c*/ 	.word	0x00000000
        /*0040*/ 	.short	0x0003
        /*0042*/ 	.short	0x0018
        /*0044*/ 	.byte	0x00, 0xf5, 0x21, 0x00


	//----- nvinfo : EIATTR_KPARAM_INFO
	.align		4
.L_17:
        /*0048*/ 	.byte	0x04, 0x17
        /*004a*/ 	.short	(.L_19 - .L_18)
.L_18:
        /*004c*/ 	.word	0x00000000
        /*0050*/ 	.short	0x0002
        /*0052*/ 	.short	0x0010
        /*0054*/ 	.byte	0x00, 0xf5, 0x21, 0x00


	//----- nvinfo : EIATTR_KPARAM_INFO
	.align		4
.L_19:
        /*0058*/ 	.byte	0x04, 0x17
        /*005a*/ 	.short	(.L_21 - .L_20)
.L_20:
        /*005c*/ 	.word	0x00000000
        /*0060*/ 	.short	0x0001
        /*0062*/ 	.short	0x0008
        /*0064*/ 	.byte	0x00, 0xf5, 0x21, 0x00


	//----- nvinfo : EIATTR_KPARAM_INFO
	.align		4
.L_21:
        /*0068*/ 	.byte	0x04, 0x17
        /*006a*/ 	.short	(.L_23 - .L_22)
.L_22:
        /*006c*/ 	.word	0x00000000
        /*0070*/ 	.short	0x0000
        /*0072*/ 	.short	0x0000
        /*0074*/ 	.byte	0x00, 0xf5, 0x21, 0x00


	//----- nvinfo : EIATTR_SPARSE_MMA_MASK
	.align		4
.L_23:
        /*0078*/ 	.byte	0x03, 0x50
        /*007a*/ 	.short	0x0000


	//----- nvinfo : EIATTR_MAXREG_COUNT
	.align		4
        /*007c*/ 	.byte	0x03, 0x1b
        /*007e*/ 	.short	0x00ff


	//----- nvinfo : EIATTR_MERCURY_ISA_VERSION
	.align		4
        /*0080*/ 	.byte	0x03, 0x5f
        /*0082*/ 	.short	0x0101


	//----- nvinfo : EIATTR_VRC_CTA_INIT_COUNT
	.align		4
        /*0084*/ 	.byte	0x02, 0x4a
	.zero		1
	.zero		1


	//----- nvinfo : EIATTR_EXIT_INSTR_OFFSETS
	.align		4
        /*0088*/ 	.byte	0x04, 0x1c
        /*008a*/ 	.short	(.L_25 - .L_24)


	//   ....[0]....
.L_24:
        /*008c*/ 	.word	0x000000c0


	//   ....[1]....
        /*0090*/ 	.word	0x00000150


	//   ....[2]....
        /*0094*/ 	.word	0x00000220


	//   ....[3]....
        /*0098*/ 	.word	0x00000590


	//----- nvinfo : EIATTR_CRS_STACK_SIZE
	.align		4
.L_25:
        /*009c*/ 	.byte	0x04, 0x1e
        /*009e*/ 	.short	(.L_27 - .L_26)
.L_26:
        /*00a0*/ 	.word	0x00000000


	//----- nvinfo : EIATTR_CBANK_PARAM_SIZE
	.align		4
.L_27:
        /*00a4*/ 	.byte	0x03, 0x19
        /*00a6*/ 	.short	0x002c


	//----- nvinfo : EIATTR_PARAM_CBANK
	.align		4
        /*00a8*/ 	.byte	0x04, 0x0a
        /*00aa*/ 	.short	(.L_29 - .L_28)
	.align		4
.L_28:
        /*00ac*/ 	.word	index@(.nv.constant0._Z8fastwavePdS_S_S_iii)
        /*00b0*/ 	.short	0x0380
        /*00b2*/ 	.short	0x002c


	//----- nvinfo : EIATTR_SW_WAR
	.align		4
.L_29:
        /*00b4*/ 	.byte	0x04, 0x36
        /*00b6*/ 	.short	(.L_31 - .L_30)
.L_30:
        /*00b8*/ 	.word	0x00000008
.L_31:


//--------------------- .nv.callgraph             --------------------------
	.section	.nv.callgraph,"",@"SHT_CUDA_CALLGRAPH"
	.align	4
	.sectionentsize	8
	.align		4
        /*0000*/ 	.word	0x00000000
	.align		4
        /*0004*/ 	.word	0xffffffff
	.align		4
        /*0008*/ 	.word	0x00000000
	.align		4
        /*000c*/ 	.word	0xfffffffe
	.align		4
        /*0010*/ 	.word	0x00000000
	.align		4
        /*0014*/ 	.word	0xfffffffd
	.align		4
        /*0018*/ 	.word	0x00000000
	.align		4
        /*001c*/ 	.word	0xfffffffc


//--------------------- .text._Z8fastwavePdS_S_S_iii --------------------------
	.section	.text._Z8fastwavePdS_S_S_iii,"ax",@progbits
	.align	128
        .global         _Z8fastwavePdS_S_S_iii
        .type           _Z8fastwavePdS_S_S_iii,@function
        .size           _Z8fastwavePdS_S_S_iii,(.L_x_8 - _Z8fastwavePdS_S_S_iii)
        .other          _Z8fastwavePdS_S_S_iii,@"STO_CUDA_ENTRY STV_DEFAULT"
_Z8fastwavePdS_S_S_iii:
.text._Z8fastwavePdS_S_S_iii:
[----:B------:R-:W-:Y:S01]  /*0000*/  LDC R1, c[0x0][0x37c] ;  /* 0x0000df00ff017b82 */ /* 0x000fe20000000800 */
[----:B------:R-:W0:Y:S01]  /*0010*/  S2R R7, SR_TID.Z ;  /* 0x0000000000077919 */ /* 0x000e220000002300 */
[----:B------:R-:W1:Y:S06]  /*0020*/  LDCU UR9, c[0x0][0x360] ;  /* 0x00006c00ff0977ac */ /* 0x000e6c0008000800 */
[----:B------:R-:W2:Y:S08]  /*0030*/  LDC R5, c[0x0][0x364] ;  /* 0x0000d900ff057b82 */ /* 0x000eb00000000800 */
[----:B------:R-:W3:Y:S08]  /*0040*/  S2UR UR4, SR_CTAID.Z ;  /* 0x00000000000479c3 */ /* 0x000ef00000002700 */
[----:B------:R-:W3:Y:S08]  /*0050*/  LDC R0, c[0x0][0x368] ;  /* 0x0000da00ff007b82 */ /* 0x000ef00000000800 */
[----:B------:R-:W4:Y:S01]  /*0060*/  LDC R3, c[0x0][0x3a0] ;  /* 0x0000e800ff037b82 */ /* 0x000f220000000800 */
[----:B---3--:R-:W-:-:S02]  /*0070*/  IMAD R2, R0, UR4, R0 ;  /* 0x0000000400027c24 */ /* 0x008fc4000f8e0200 */
[----:B0-----:R-:W-:Y:S02]  /*0080*/  IMAD R0, R0, UR4, R7 ;  /* 0x0000000400007c24 */ /* 0x001fe4000f8e0207 */
[----:B----4-:R-:W-:-:S05]  /*0090*/  VIADD R3, R3, 0xfffffffe ;  /* 0xfffffffe03037836 */ /* 0x010fca0000000000 */
[----:B------:R-:W-:-:S04]  /*00a0*/  VIADDMNMX.U32 R3, R2, 0xffffffff, R3, PT ;  /* 0xffffffff02037846 */ /* 0x000fc80003800003 */
[----:B------:R-:W-:-:S13]  /*00b0*/  ISETP.GT.U32.AND P0, PT, R0, R3, PT ;  /* 0x000000030000720c */ /* 0x000fda0003f04070 */
[----:B-12---:R-:W-:Y:S05]  /*00c0*/  @P0 EXIT ;  /* 0x000000000000094d */ /* 0x006fea0003800000 */
[----:B------:R-:W0:Y:S01]  /*00d0*/  S2R R12, SR_CTAID.Y ;  /* 0x00000000000c7919 */ /* 0x000e220000002600 */
[----:B------:R-:W1:Y:S01]  /*00e0*/  LDC R7, c[0x0][0x3a4] ;  /* 0x0000e900ff077b82 */ /* 0x000e620000000800 */
[----:B------:R-:W2:Y:S01]  /*00f0*/  S2R R3, SR_TID.Y ;  /* 0x0000000000037919 */ /* 0x000ea20000002200 */
[----:B0-----:R-:W-:-:S05]  /*0100*/  IMAD R12, R12, R5, RZ ;  /* 0x000000050c0c7224 */ /* 0x001fca00078e02ff */
[----:B------:R-:W-:Y:S01]  /*0110*/  IADD3 R2, PT, PT, R5, -0x1, R12 ;  /* 0xffffffff05027810 */ /* 0x000fe20007ffe00c */
[----:B--2---:R-:W-:-:S03]  /*0120*/  IMAD.IADD R12, R12, 0x1, R3 ;  /* 0x000000010c0c7824 */ /* 0x004fc600078e0203 */
[----:B-1----:R-:W-:-:S04]  /*0130*/  VIADDMNMX.U32 R3, R7, 0xfffffffe, R2, PT ;  /* 0xfffffffe07037846 */ /* 0x002fc80003800002 */
[----:B------:R-:W-:-:S13]  /*0140*/  ISETP.GT.U32.AND P0, PT, R12, R3, PT ;  /* 0x000000030c00720c */ /* 0x000fda0003f04070 */
[----:B------:R-:W-:Y:S05]  /*0150*/  @P0 EXIT ;  /* 0x000000000000094d */ /* 0x000fea0003800000 */
[----:B------:R-:W0:Y:S01]  /*0160*/  S2UR UR4, SR_CTAID.X ;  /* 0x00000000000479c3 */ /* 0x000e220000002500 */
[----:B------:R-:W1:Y:S01]  /*0170*/  S2R R13, SR_TID.X ;  /* 0x00000000000d7919 */ /* 0x000e620000002100 */
[----:B------:R-:W2:Y:S02]  /*0180*/  LDCU UR6, c[0x0][0x3a8] ;  /* 0x00007500ff0677ac */ /* 0x000ea40008000800 */
[----:B--2---:R-:W-:Y:S02]  /*0190*/  UIADD3 UR8, UPT, UPT, UR6, -0x1, URZ ;  /* 0xffffffff06087890 */ /* 0x004fe4000fffe0ff */
[----:B0-----:R-:W-:-:S04]  /*01a0*/  UIMAD UR4, UR4, UR9, URZ ;  /* 0x00000009040472a4 */ /* 0x001fc8000f8e02ff */
[----:B------:R-:W-:-:S04]  /*01b0*/  UIADD3 UR5, UPT, UPT, UR4, UR9, URZ ;  /* 0x0000000904057290 */ /* 0x000fc8000fffe0ff */
[----:B------:R-:W-:Y:S01]  /*01c0*/  UIADD3 UR7, UPT, UPT, UR5, -0x1, URZ ;  /* 0xffffffff05077890 */ /* 0x000fe2000fffe0ff */
[----:B-1----:R-:W-:-:S03]  /*01d0*/  VIADD R13, R13, UR4 ;  /* 0x000000040d0d7c36 */ /* 0x002fc60008000000 */
[----:B------:R-:W-:-:S04]  /*01e0*/  UISETP.GE.U32.AND UP0, UPT, UR7, UR8, UPT ;  /* 0x000000080700728c */ /* 0x000fc8000bf06070 */
[----:B------:R-:W-:-:S04]  /*01f0*/  USEL UR5, UR5, UR6, !UP0 ;  /* 0x0000000605057287 */ /* 0x000fc8000c000000 */
[----:B------:R-:W-:-:S06]  /*0200*/  UIADD3 UR5, UPT, UPT, UR5, -0x1, URZ ;  /* 0xffffffff05057890 */ /* 0x000fcc000fffe0ff */
[----:B------:R-:W-:-:S13]  /*0210*/  ISETP.GT.U32.AND P0, PT, R13, UR5, PT ;  /* 0x000000050d007c0c */ /* 0x000fda000bf04070 */
[----:B------:R-:W-:Y:S05]  /*0220*/  @P0 EXIT ;  /* 0x000000000000094d */ /* 0x000fea0003800000 */
[----:B------:R-:W0:Y:S01]  /*0230*/  LDC.64 R2, c[0x0][0x398] ;  /* 0x0000e600ff027b82 */ /* 0x000e220000000a00 */
[----:B------:R-:W1:Y:S07]  /*0240*/  LDCU.64 UR4, c[0x0][0x358] ;  /* 0x00006b00ff0477ac */ /* 0x000e6e0008000a00 */
[----:B------:R-:W2:Y:S01]  /*0250*/  LDC.64 R4, c[0x0][0x388] ;  /* 0x0000e200ff047b82 */ /* 0x000ea20000000a00 */
[----:B0-----:R-:W-:-:S04]  /*0260*/  IMAD.WIDE.U32 R2, R0, 0x8000, R2 ;  /* 0x0000800000027825 */ /* 0x001fc800078e0002 */
[----:B------:R-:W-:-:S04]  /*0270*/  IMAD.WIDE.U32 R2, R12, 0x200, R2 ;  /* 0x000002000c027825 */ /* 0x000fc800078e0002 */
[----:B------:R-:W-:Y:S02]  /*0280*/  IMAD.WIDE.U32 R6, R13, 0x8, R2 ;  /* 0x000000080d067825 */ /* 0x000fe400078e0002 */
[----:B------:R-:W0:Y:S03]  /*0290*/  LDC.64 R2, c[0x0][0x390] ;  /* 0x0000e400ff027b82 */ /* 0x000e260000000a00 */
[----:B-1----:R-:W3:Y:S04]  /*02a0*/  LDG.E.64.CONSTANT R18, desc[UR4][R6.64+0x8200] ;  /* 0x0082000406127981 */ /* 0x002ee8000c1e9b00 */
[----:B------:R-:W3:Y:S04]  /*02b0*/  LDG.E.64.CONSTANT R8, desc[UR4][R6.64+0x200] ;  /* 0x0002000406087981 */ /* 0x000ee8000c1e9b00 */
[----:B------:R-:W4:Y:S04]  /*02c0*/  LDG.E.64.CONSTANT R14, desc[UR4][R6.64+0x8000] ;  /* 0x00800004060e7981 */ /* 0x000f28000c1e9b00 */
[----:B------:R-:W4:Y:S01]  /*02d0*/  LDG.E.64.CONSTANT R16, desc[UR4][R6.64] ;  /* 0x0000000406107981 */ /* 0x000f22000c1e9b00 */
[----:B0-----:R-:W-:-:S04]  /*02e0*/  IMAD.WIDE.U32 R2, R0, 0x8000, R2 ;  /* 0x0000800000027825 */ /* 0x001fc800078e0002 */
[----:B------:R-:W-:-:S04]  /*02f0*/  IMAD.WIDE.U32 R2, R12, 0x200, R2 ;  /* 0x000002000c027825 */ /* 0x000fc800078e0002 */
[----:B------:R-:W-:-:S05]  /*0300*/  IMAD.WIDE.U32 R24, R13, 0x8, R2 ;  /* 0x000000080d187825 */ /* 0x000fca00078e0002 */
[----:B------:R-:W5:Y:S04]  /*0310*/  LDG.E.64.CONSTANT R2, desc[UR4][R24.64+0x200] ;  /* 0x0002000418027981 */ /* 0x000f68000c1e9b00 */
[----:B------:R0:W5:Y:S01]  /*0320*/  LDG.E.64.CONSTANT R10, desc[UR4][R24.64] ;  /* 0x00000004180a7981 */ /* 0x000162000c1e9b00 */
[----:B--2---:R-:W-:-:S04]  /*0330*/  IMAD.WIDE.U32 R4, R0, 0x8000, R4 ;  /* 0x0000800000047825 */ /* 0x004fc800078e0004 */
[----:B------:R-:W-:-:S04]  /*0340*/  IMAD.WIDE.U32 R4, R12, 0x200, R4 ;  /* 0x000002000c047825 */ /* 0x000fc800078e0004 */
[----:B------:R-:W-:-:S05]  /*0350*/  IMAD.WIDE.U32 R22, R13, 0x8, R4 ;  /* 0x000000080d167825 */ /* 0x000fca00078e0004 */
[----:B------:R-:W2:Y:S04]  /*0360*/  LDG.E.64.CONSTANT R6, desc[UR4][R22.64+0x200] ;  /* 0x0002000416067981 */ /* 0x000ea8000c1e9b00 */
[----:B------:R-:W2:Y:S01]  /*0370*/  LDG.E.64.CONSTANT R4, desc[UR4][R22.64] ;  /* 0x0000000416047981 */ /* 0x000ea2000c1e9b00 */
[----:B------:R-:W-:Y:S01]  /*0380*/  IMAD.MOV.U32 R20, RZ, RZ, 0x1 ;  /* 0x00000001ff147424 */ /* 0x000fe200078e00ff */
[----:B------:R-:W-:Y:S01]  /*0390*/  BSSY.RECONVERGENT B0, `(.L_x_0) ;  /* 0x0000019000007945 */ /* 0x000fe20003800200 */
[----:B---3--:R-:W-:Y:S02]  /*03a0*/  DADD R18, R18, R8 ;  /* 0x0000000012127229 */ /* 0x008fe40000000008 */
[----:B----4-:R-:W-:-:S08]  /*03b0*/  DADD R8, R14, -R16 ;  /* 0x000000000e087229 */ /* 0x010fd00000000810 */
[----:B------:R-:W-:-:S06]  /*03c0*/  DADD R8, R18, R8 ;  /* 0x0000000012087229 */ /* 0x000fcc0000000008 */
[----:B------:R-:W0:Y:S01]  /*03d0*/  MUFU.RCP64H R21, R9 ;  /* 0x0000000900157308 */ /* 0x000e220000001800 */
[----:B------:R-:W-:Y:S02]  /*03e0*/  DADD R14, R14, R16 ;  /* 0x000000000e0e7229 */ /* 0x000fe40000000010 */
[----:B0-----:R-:W-:-:S08]  /*03f0*/  DFMA R24, -R8, R20, 1 ;  /* 0x3ff000000818742b */ /* 0x001fd00000000114 */
[----:B------:R-:W-:Y:S02]  /*0400*/  DFMA R24, R24, R24, R24 ;  /* 0x000000181818722b */ /* 0x000fe40000000018 */
[----:B-----5:R-:W-:-:S06]  /*0410*/  DADD R2, R2, R10 ;  /* 0x0000000002027229 */ /* 0x020fcc000000000a */
[----:B------:R-:W-:Y:S02]  /*0420*/  DFMA R20, R20, R24, R20 ;  /* 0x000000181414722b */ /* 0x000fe40000000014 */
[----:B------:R-:W-:Y:S02]  /*0430*/  DADD R10, R14, -R18 ;  /* 0x000000000e0a7229 */ /* 0x000fe40000000812 */
[----:B------:R-:W-:-:S04]  /*0440*/  DMUL R2, R2, 0.5 ;  /* 0x3fe0000002027828 */ /* 0x000fc80000000000 */
[----:B------:R-:W-:-:S04]  /*0450*/  DFMA R14, -R8, R20, 1 ;  /* 0x3ff00000080e742b */ /* 0x000fc80000000114 */
[----:B------:R-:W-:-:S04]  /*0460*/  DMUL R10, R2, R10 ;  /* 0x0000000a020a7228 */ /* 0x000fc80000000000 */
[----:B------:R-:W-:-:S08]  /*0470*/  DFMA R14, R20, R14, R20 ;  /* 0x0000000e140e722b */ /* 0x000fd00000000014 */
[----:B------:R-:W-:-:S08]  /*0480*/  DMUL R2, R10, R14 ;  /* 0x0000000e0a027228 */ /* 0x000fd00000000000 */
[----:B------:R-:W-:-:S08]  /*0490*/  DFMA R16, -R8, R2, R10 ;  /* 0x000000020810722b */ /* 0x000fd0000000010a */
[----:B------:R-:W-:Y:S01]  /*04a0*/  DFMA R2, R14, R16, R2 ;  /* 0x000000100e02722b */ /* 0x000fe20000000002 */
[----:B------:R-:W-:-:S09]  /*04b0*/  FSETP.GEU.AND P1, PT, |R11|, 6.5827683646048100446e-37, PT ;  /* 0x036000000b00780b */ /* 0x000fd20003f2e200 */
[----:B------:R-:W-:-:S05]  /*04c0*/  FFMA R14, RZ, R9, R3 ;  /* 0x00000009ff0e7223 */ /* 0x000fca0000000003 */
[----:B------:R-:W-:Y:S01]  /*04d0*/  FSETP.GT.AND P0, PT, |R14|, 1.469367938527859385e-39, PT ;  /* 0x001000000e00780b */ /* 0x000fe20003f04200 */
[----:B--2---:R-:W-:-:S12]  /*04e0*/  DADD R4, R6, -R4 ;  /* 0x0000000006047229 */ /* 0x004fd80000000804 */
[----:B------:R-:W-:Y:S05]  /*04f0*/  @P0 BRA P1, `(.L_x_1) ;  /* 0x0000000000080947 */ /* 0x000fea0000800000 */
[----:B------:R-:W-:-:S07]  /*0500*/  MOV R16, 0x520 ;  /* 0x0000052000107802 */ /* 0x000fce0000000f00 */
[----:B------:R-:W-:Y:S05]  /*0510*/  CALL.REL.NOINC `($__internal_0_$__cuda_sm20_div_rn_f64_full) ;  /* 0x0000000000207944 */ /* 0x000fea0003c00000 */
.L_x_1:
[----:B------:R-:W-:Y:S05]  /*0520*/  BSYNC.RECONVERGENT B0 ;  /* 0x0000000000007941 */ /* 0x000fea0003800200 */
.L_x_0:
[----:B------:R-:W0:Y:S01]  /*0530*/  LDC.64 R6, c[0x0][0x380] ;  /* 0x0000e000ff067b82 */ /* 0x000e220000000a00 */
[----:B------:R-:W-:Y:S01]  /*0540*/  DADD R4, R4, R2 ;  /* 0x0000000004047229 */ /* 0x000fe20000000002 */
[----:B0-----:R-:W-:-:S04]  /*0550*/  IMAD.WIDE.U32 R6, R0, 0x8000, R6 ;  /* 0x0000800000067825 */ /* 0x001fc800078e0006 */
[----:B------:R-:W-:-:S04]  /*0560*/  IMAD.WIDE.U32 R6, R12, 0x200, R6 ;  /* 0x000002000c067825 */ /* 0x000fc800078e0006 */
[----:B------:R-:W-:-:S05]  /*0570*/  IMAD.WIDE.U32 R6, R13, 0x8, R6 ;  /* 0x000000080d067825 */ /* 0x000fca00078e0006 */
[----:B------:R-:W-:Y:S01]  /*0580*/  STG.E.64 desc[UR4][R6.64], R4 ;  /* 0x0000000406007986 */ /* 0x000fe2000c101b04 */
[----:B------:R-:W-:Y:S05]  /*0590*/  EXIT ;  /* 0x000000000000794d */ /* 0x000fea0003800000 */
        .weak           $__internal_0_$__cuda_sm20_div_rn_f64_full
        .type           $__internal_0_$__cuda_sm20_div_rn_f64_full,@function
        .size           $__internal_0_$__cuda_sm20_div_rn_f64_full,(.L_x_8 - $__internal_0_$__cuda_sm20_div_rn_f64_full)
$__internal_0_$__cuda_sm20_div_rn_f64_full:
[C---:B------:R-:W-:Y:S01]  /*05a0*/  FSETP.GEU.AND P0, PT, |R9|.reuse, 1.469367938527859385e-39, PT ;  /* 0x001000000900780b */ /* 0x040fe20003f0e200 */
[----:B------:R-:W-:Y:S01]  /*05b0*/  IMAD.MOV.U32 R3, RZ, RZ, R11 ;  /* 0x000000ffff037224 */ /* 0x000fe200078e000b */
[C---:B------:R-:W-:Y:S01]  /*05c0*/  LOP3.LUT R6, R9.reuse, 0x800fffff, RZ, 0xc0, !PT ;  /* 0x800fffff09067812 */ /* 0x040fe200078ec0ff */
[----:B------:R-:W-:Y:S01]  /*05d0*/  IMAD.MOV.U32 R18, RZ, RZ, 0x1 ;  /* 0x00000001ff127424 */ /* 0x000fe200078e00ff */
[----:B------:R-:W-:Y:S01]  /*05e0*/  LOP3.LUT R17, R9, 0x7ff00000, RZ, 0xc0, !PT ;  /* 0x7ff0000009117812 */ /* 0x000fe200078ec0ff */
[----:B------:R-:W-:Y:S01]  /*05f0*/  IMAD.MOV.U32 R2, RZ, RZ, R10 ;  /* 0x000000ffff027224 */ /* 0x000fe200078e000a */
[----:B------:R-:W-:Y:S01]  /*0600*/  LOP3.LUT R7, R6, 0x3ff00000, RZ, 0xfc, !PT ;  /* 0x3ff0000006077812 */ /* 0x000fe200078efcff */
[----:B------:R-:W-:Y:S01]  /*0610*/  IMAD.MOV.U32 R6, RZ, RZ, R8 ;  /* 0x000000ffff067224 */ /* 0x000fe200078e0008 */
[C---:B------:R-:W-:Y:S01]  /*0620*/  FSETP.GEU.AND P2, PT, |R3|.reuse, 1.469367938527859385e-39, PT ;  /* 0x001000000300780b */ /* 0x040fe20003f4e200 */
[----:B------:R-:W-:Y:S01]  /*0630*/  BSSY.RECONVERGENT B1, `(.L_x_2) ;  /* 0x0000050000017945 */ /* 0x000fe20003800200 */
[----:B------:R-:W-:-:S03]  /*0640*/  LOP3.LUT R14, R3, 0x7ff00000, RZ, 0xc0, !PT ;  /* 0x7ff00000030e7812 */ /* 0x000fc600078ec0ff */
[----:B------:R-:W-:Y:S01]  /*0650*/  @!P0 DMUL R6, R8, 8.98846567431157953865e+307 ;  /* 0x7fe0000008068828 */ /* 0x000fe20000000000 */
[----:B------:R-:W-:Y:S01]  /*0660*/  ISETP.GE.U32.AND P1, PT, R14, R17, PT ;  /* 0x000000110e00720c */ /* 0x000fe20003f26070 */
[----:B------:R-:W-:-:S04]  /*0670*/  IMAD.MOV.U32 R24, RZ, RZ, R14 ;  /* 0x000000ffff187224 */ /* 0x000fc800078e000e */
[----:B------:R-:W0:Y:S02]  /*0680*/  MUFU.RCP64H R19, R7 ;  /* 0x0000000700137308 */ /* 0x000e240000001800 */
[----:B------:R-:W-:Y:S02]  /*0690*/  @!P2 LOP3.LUT R15, R9, 0x7ff00000, RZ, 0xc0, !PT ;  /* 0x7ff00000090fa812 */ /* 0x000fe400078ec0ff */
[----:B------:R-:W-:Y:S02]  /*06a0*/  @!P0 LOP3.LUT R17, R7, 0x7ff00000, RZ, 0xc0, !PT ;  /* 0x7ff0000007118812 */ /* 0x000fe400078ec0ff */
[----:B------:R-:W-:Y:S01]  /*06b0*/  @!P2 ISETP.GE.U32.AND P3, PT, R14, R15, PT ;  /* 0x0000000f0e00a20c */ /* 0x000fe20003f66070 */
[----:B------:R-:W-:-:S05]  /*06c0*/  IMAD.MOV.U32 R15, RZ, RZ, 0x1ca00000 ;  /* 0x1ca00000ff0f7424 */ /* 0x000fca00078e00ff */
[----:B------:R-:W-:-:S04]  /*06d0*/  @!P2 SEL R21, R15, 0x63400000, !P3 ;  /* 0x634000000f15a807 */ /* 0x000fc80005800000 */
[----:B------:R-:W-:Y:S01]  /*06e0*/  @!P2 LOP3.LUT R22, R21, 0x80000000, R3, 0xf8, !PT ;  /* 0x800000001516a812 */ /* 0x000fe200078ef803 */
[----:B0-----:R-:W-:-:S03]  /*06f0*/  DFMA R10, R18, -R6, 1 ;  /* 0x3ff00000120a742b */ /* 0x001fc60000000806 */
[----:B------:R-:W-:Y:S01]  /*0700*/  @!P2 LOP3.LUT R23, R22, 0x100000, RZ, 0xfc, !PT ;  /* 0x001000001617a812 */ /* 0x000fe200078efcff */
[----:B------:R-:W-:-:S04]  /*0710*/  @!P2 IMAD.MOV.U32 R22, RZ, RZ, RZ ;  /* 0x000000ffff16a224 */ /* 0x000fc800078e00ff */
[----:B------:R-:W-:-:S08]  /*0720*/  DFMA R10, R10, R10, R10 ;  /* 0x0000000a0a0a722b */ /* 0x000fd0000000000a */
[----:B------:R-:W-:Y:S01]  /*0730*/  DFMA R18, R18, R10, R18 ;  /* 0x0000000a1212722b */ /* 0x000fe20000000012 */
[----:B------:R-:W-:Y:S01]  /*0740*/  SEL R11, R15, 0x63400000, !P1 ;  /* 0x634000000f0b7807 */ /* 0x000fe20004800000 */
[----:B------:R-:W-:-:S03]  /*0750*/  IMAD.MOV.U32 R10, RZ, RZ, R2 ;  /* 0x000000ffff0a7224 */ /* 0x000fc600078e0002 */
[----:B------:R-:W-:-:S03]  /*0760*/  LOP3.LUT R11, R11, 0x800fffff, R3, 0xf8, !PT ;  /* 0x800fffff0b0b7812 */ /* 0x000fc600078ef803 */
[----:B------:R-:W-:-:S03]  /*0770*/  DFMA R20, R18, -R6, 1 ;  /* 0x3ff000001214742b */ /* 0x000fc60000000806 */
[----:B------:R-:W-:-:S05]  /*0780*/  @!P2 DFMA R10, R10, 2, -R22 ;  /* 0x400000000a0aa82b */ /* 0x000fca0000000816 */
[----:B------:R-:W-:-:S05]  /*0790*/  DFMA R20, R18, R20, R18 ;  /* 0x000000141214722b */ /* 0x000fca0000000012 */
[----:B------:R-:W-:-:S03]  /*07a0*/  @!P2 LOP3.LUT R24, R11, 0x7ff00000, RZ, 0xc0, !PT ;  /* 0x7ff000000b18a812 */ /* 0x000fc600078ec0ff */
[----:B------:R-:W-:Y:S02]  /*07b0*/  DMUL R18, R20, R10 ;  /* 0x0000000a14127228 */ /* 0x000fe40000000000 */
[----:B------:R-:W-:-:S05]  /*07c0*/  VIADD R25, R24, 0xffffffff ;  /* 0xffffffff18197836 */ /* 0x000fca0000000000 */
[----:B------:R-:W-:Y:S01]  /*07d0*/  ISETP.GT.U32.AND P0, PT, R25, 0x7feffffe, PT ;  /* 0x7feffffe1900780c */ /* 0x000fe20003f04070 */
[----:B------:R-:W-:Y:S01]  /*07e0*/  VIADD R25, R17, 0xffffffff ;  /* 0xffffffff11197836 */ /* 0x000fe20000000000 */
[----:B------:R-:W-:-:S04]  /*07f0*/  DFMA R22, R18, -R6, R10 ;  /* 0x800000061216722b */ /* 0x000fc8000000000a */
[----:B------:R-:W-:-:S04]  /*0800*/  ISETP.GT.U32.OR P0, PT, R25, 0x7feffffe, P0 ;  /* 0x7feffffe1900780c */ /* 0x000fc80000704470 */
[----:B------:R-:W-:-:S09]  /*0810*/  DFMA R18, R20, R22, R18 ;  /* 0x000000161412722b */ /* 0x000fd20000000012 */
[----:B------:R-:W-:Y:S05]  /*0820*/  @P0 BRA `(.L_x_3) ;  /* 0x00000000006c0947 */ /* 0x000fea0003800000 */
[----:B------:R-:W-:Y:S01]  /*0830*/  LOP3.LUT R3, R9, 0x7ff00000, RZ, 0xc0, !PT ;  /* 0x7ff0000009037812 */ /* 0x000fe200078ec0ff */
[----:B------:R-:W-:-:S03]  /*0840*/  IMAD.MOV.U32 R20, RZ, RZ, RZ ;  /* 0x000000ffff147224 */ /* 0x000fc600078e00ff */
[CC--:B------:R-:W-:Y:S02]  /*0850*/  VIADDMNMX R2, R14.reuse, -R3.reuse, 0xb9600000, !PT ;  /* 0xb96000000e027446 */ /* 0x0c0fe40007800903 */
[----:B------:R-:W-:Y:S02]  /*0860*/  ISETP.GE.U32.AND P0, PT, R14, R3, PT ;  /* 0x000000030e00720c */ /* 0x000fe40003f06070 */
[----:B------:R-:W-:Y:S02]  /*0870*/  VIMNMX R2, PT, PT, R2, 0x46a00000, PT ;  /* 0x46a0000002027848 */ /* 0x000fe40003fe0100 */
[----:B------:R-:W-:-:S05]  /*0880*/  SEL R15, R15, 0x63400000, !P0 ;  /* 0x634000000f0f7807 */ /* 0x000fca0004000000 */
[----:B------:R-:W-:-:S04]  /*0890*/  IMAD.IADD R2, R2, 0x1, -R15 ;  /* 0x0000000102027824 */ /* 0x000fc800078e0a0f */
[----:B------:R-:W-:-:S06]  /*08a0*/  VIADD R21, R2, 0x7fe00000 ;  /* 0x7fe0000002157836 */ /* 0x000fcc0000000000 */
[----:B------:R-:W-:-:S10]  /*08b0*/  DMUL R14, R18, R20 ;  /* 0x00000014120e7228 */ /* 0x000fd40000000000 */
[----:B------:R-:W-:-:S13]  /*08c0*/  FSETP.GTU.AND P0, PT, |R15|, 1.469367938527859385e-39, PT ;  /* 0x001000000f00780b */ /* 0x000fda0003f0c200 */
[----:B------:R-:W-:Y:S05]  /*08d0*/  @P0 BRA `(.L_x_4) ;  /* 0x0000000000940947 */ /* 0x000fea0003800000 */
[----:B------:R-:W-:Y:S01]  /*08e0*/  DFMA R6, R18, -R6, R10 ;  /* 0x800000061206722b */ /* 0x000fe2000000000a */
[----:B------:R-:W-:-:S09]  /*08f0*/  IMAD.MOV.U32 R20, RZ, RZ, RZ ;  /* 0x000000ffff147224 */ /* 0x000fd200078e00ff */
[C---:B------:R-:W-:Y:S02]  /*0900*/  FSETP.NEU.AND P0, PT, R7.reuse, RZ, PT ;  /* 0x000000ff0700720b */ /* 0x040fe40003f0d000 */
[----:B------:R-:W-:-:S04]  /*0910*/  LOP3.LUT R9, R7, 0x80000000, R9, 0x48, !PT ;  /* 0x8000000007097812 */ /* 0x000fc800078e4809 */
[----:B------:R-:W-:-:S07]  /*0920*/  LOP3.LUT R21, R9, R21, RZ, 0xfc, !PT ;  /* 0x0000001509157212 */ /* 0x000fce00078efcff */
[----:B------:R-:W-:Y:S05]  /*0930*/  @!P0 BRA `(.L_x_4) ;  /* 0x00000000007c8947 */ /* 0x000fea0003800000 */
[----:B------:R-:W-:Y:S01]  /*0940*/  IMAD.MOV R7, RZ, RZ, -R2 ;  /* 0x000000ffff077224 */ /* 0x000fe200078e0a02 */
[----:B------:R-:W-:Y:S01]  /*0950*/  IADD3 R3, PT, PT, -R2, -0x43300000, RZ ;  /* 0xbcd0000002037810 */ /* 0x000fe20007ffe1ff */
[----:B------:R-:W-:-:S06]  /*0960*/  IMAD.MOV.U32 R6, RZ, RZ, RZ ;  /* 0x000000ffff067224 */ /* 0x000fcc00078e00ff */
[----:B------:R-:W-:Y:S02]  /*0970*/  DFMA R6, R14, -R6, R18 ;  /* 0x800000060e06722b */ /* 0x000fe40000000012 */
[----:B------:R-:W-:-:S08]  /*0980*/  DMUL.RP R18, R18, R20 ;  /* 0x0000001412127228 */ /* 0x000fd00000008000 */
[----:B------:R-:W-:Y:S02]  /*0990*/  FSETP.NEU.AND P0, PT, |R7|, R3, PT ;  /* 0x000000030700720b */ /* 0x000fe40003f0d200 */
[----:B------:R-:W-:Y:S02]  /*09a0*/  LOP3.LUT R9, R19, R9, RZ, 0x3c, !PT ;  /* 0x0000000913097212 */ /* 0x000fe400078e3cff */
[----:B------:R-:W-:Y:S02]  /*09b0*/  FSEL R14, R18, R14, !P0 ;  /* 0x0000000e120e7208 */ /* 0x000fe40004000000 */
[----:B------:R-:W-:Y:S01]  /*09c0*/  FSEL R15, R9, R15, !P0 ;  /* 0x0000000f090f7208 */ /* 0x000fe20004000000 */
[----:B------:R-:W-:Y:S06]  /*09d0*/  BRA `(.L_x_4) ;  /* 0x0000000000547947 */ /* 0x000fec0003800000 */
.L_x_3:
[----:B------:R-:W-:-:S14]  /*09e0*/  DSETP.NAN.AND P0, PT, R2, R2, PT ;  /* 0x000000020200722a */ /* 0x000fdc0003f08000 */
[----:B------:R-:W-:Y:S05]  /*09f0*/  @P0 BRA `(.L_x_5) ;  /* 0x0000000000440947 */ /* 0x000fea0003800000 */
[----:B------:R-:W-:-:S14]  /*0a00*/  DSETP.NAN.AND P0, PT, R8, R8, PT ;  /* 0x000000080800722a */ /* 0x000fdc0003f08000 */
[----:B------:R-:W-:Y:S05]  /*0a10*/  @P0 BRA `(.L_x_6) ;  /* 0x0000000000300947 */ /* 0x000fea0003800000 */
[----:B------:R-:W-:Y:S01]  /*0a20*/  ISETP.NE.AND P0, PT, R24, R17, PT ;  /* 0x000000111800720c */ /* 0x000fe20003f05270 */
[----:B------:R-:W-:Y:S02]  /*0a30*/  IMAD.MOV.U32 R14, RZ, RZ, 0x0 ;  /* 0x00000000ff0e7424 */ /* 0x000fe400078e00ff */
[----:B------:R-:W-:-:S10]  /*0a40*/  IMAD.MOV.U32 R15, RZ, RZ, -0x80000 ;  /* 0xfff80000ff0f7424 */ /* 0x000fd400078e00ff */
[----:B------:R-:W-:Y:S05]  /*0a50*/  @!P0 BRA `(.L_x_4) ;  /* 0x0000000000348947 */ /* 0x000fea0003800000 */
[----:B------:R-:W-:Y:S02]  /*0a60*/  ISETP.NE.AND P0, PT, R24, 0x7ff00000, PT ;  /* 0x7ff000001800780c */ /* 0x000fe40003f05270 */
[----:B------:R-:W-:Y:S02]  /*0a70*/  LOP3.LUT R15, R3, 0x80000000, R9, 0x48, !PT ;  /* 0x80000000030f7812 */ /* 0x000fe400078e4809 */
[----:B------:R-:W-:-:S13]  /*0a80*/  ISETP.EQ.OR P0, PT, R17, RZ, !P0 ;  /* 0x000000ff1100720c */ /* 0x000fda0004702670 */
[----:B------:R-:W-:Y:S01]  /*0a90*/  @P0 LOP3.LUT R2, R15, 0x7ff00000, RZ, 0xfc, !PT ;  /* 0x7ff000000f020812 */ /* 0x000fe200078efcff */
[----:B------:R-:W-:Y:S02]  /*0aa0*/  @!P0 IMAD.MOV.U32 R14, RZ, RZ, RZ ;  /* 0x000000ffff0e8224 */ /* 0x000fe400078e00ff */
[----:B------:R-:W-:Y:S02]  /*0ab0*/  @P0 IMAD.MOV.U32 R14, RZ, RZ, RZ ;  /* 0x000000ffff0e0224 */ /* 0x000fe400078e00ff */
[----:B------:R-:W-:Y:S01]  /*0ac0*/  @P0 IMAD.MOV.U32 R15, RZ, RZ, R2 ;  /* 0x000000ffff0f0224 */ /* 0x000fe200078e0002 */
[----:B------:R-:W-:Y:S06]  /*0ad0*/  BRA `(.L_x_4) ;  /* 0x0000000000147947 */ /* 0x000fec0003800000 */
.L_x_6:
[----:B------:R-:W-:Y:S01]  /*0ae0*/  LOP3.LUT R15, R9, 0x80000, RZ, 0xfc, !PT ;  /* 0x00080000090f7812 */ /* 0x000fe200078efcff */
[----:B------:R-:W-:Y:S01]  /*0af0*/  IMAD.MOV.U32 R14, RZ, RZ, R8 ;  /* 0x000000ffff0e7224 */ /* 0x000fe200078e0008 */
[----:B------:R-:W-:Y:S06]  /*0b00*/  BRA `(.L_x_4) ;  /* 0x0000000000087947 */ /* 0x000fec0003800000 */
.L_x_5:
[----:B------:R-:W-:Y:S01]  /*0b10*/  LOP3.LUT R15, R3, 0x80000, RZ, 0xfc, !PT ;  /* 0x00080000030f7812 */ /* 0x000fe200078efcff */
[----:B------:R-:W-:-:S07]  /*0b20*/  IMAD.MOV.U32 R14, RZ, RZ, R2 ;  /* 0x000000ffff0e7224 */ /* 0x000fce00078e0002 */
.L_x_4:
[----:B------:R-:W-:Y:S05]  /*0b30*/  BSYNC.RECONVERGENT B1 ;  /* 0x0000000000017941 */ /* 0x000fea0003800200 */
.L_x_2:
[----:B------:R-:W-:Y:S02]  /*0b40*/  IMAD.MOV.U32 R17, RZ, RZ, 0x0 ;  /* 0x00000000ff117424 */ /* 0x000fe400078e00ff */
[----:B------:R-:W-:Y:S02]  /*0b50*/  IMAD.MOV.U32 R2, RZ, RZ, R14 ;  /* 0x000000ffff027224 */ /* 0x000fe400078e000e */
[----:B------:R-:W-:Y:S01]  /*0b60*/  IMAD.MOV.U32 R3, RZ, RZ, R15 ;  /* 0x000000ffff037224 */ /* 0x000fe200078e000f */
[----:B------:R-:W-:Y:S06]  /*0b70*/  RET.REL.NODEC R16 `(_Z8fastwavePdS_S_S_iii) ;  /* 0xfffffff410207950 */ /* 0x000fec0003c3ffff */
.L_x_7:
[----:B------:R-:W-:-:S00]  /*0b80*/  BRA `(.L_x_7) ;  /* 0xfffffffc00fc7947 */ /* 0x000fc0000383ffff */
[----:B------:R-:W-:-:S00]  /*0b90*/  NOP ;  /* 0x0000000000007918 */ /* 0x000fc00000000000 */
        /* <DEDUP_REMOVED lines=14> */
.L_x_8:


//--------------------- .nv.shared.reserved.0     --------------------------
	.section	.nv.shared.reserved.0,"aw",@nobits
	.weak		__nv_reservedSMEM_offset_0_alias
	.size		__nv_reservedSMEM_offset_0_alias, 0, 64
	.other		__nv_reservedSMEM_offset_0_alias,@"STO_CUDA_RESERVED_SHARED STV_DEFAULT"
__nv_reservedSMEM_offset_0_alias:
	.zero		0
	.zero		64


//--------------------- .nv.constant0._Z8fastwavePdS_S_S_iii --------------------------
	.section	.nv.constant0._Z8fastwavePdS_S_S_iii,"a",@progbits
	.sectionflags	@""
	.align	4
.nv.constant0._Z8fastwavePdS_S_S_iii:
	.zero		940


//--------------------- SYMBOLS --------------------------

	.type		.nv.reservedSmem.offset0,@object
	.size		.nv.reservedSmem.offset0,0x4
